//
// Generated by NVIDIA NVVM Compiler
//
// Compiler Build ID: CL-36424714
// Cuda compilation tools, release 13.0, V13.0.88
// Based on NVVM 20.0.0
//

.version 9.0
.target sm_100
.address_size 64

	// .globl	_Z9MatMulGPUPfS_S_iii

.visible .entry _Z9MatMulGPUPfS_S_iii(
	.param .u64 .ptr .align 1 _Z9MatMulGPUPfS_S_iii_param_0,
	.param .u64 .ptr .align 1 _Z9MatMulGPUPfS_S_iii_param_1,
	.param .u64 .ptr .align 1 _Z9MatMulGPUPfS_S_iii_param_2,
	.param .u32 _Z9MatMulGPUPfS_S_iii_param_3,
	.param .u32 _Z9MatMulGPUPfS_S_iii_param_4,
	.param .u32 _Z9MatMulGPUPfS_S_iii_param_5
)
{
	.reg .pred 	%p<13>;
	.reg .b32 	%r<44>;
	.reg .b32 	%f<68>;
	.reg .b64 	%rd<67>;

	ld.param.u64 	%rd14, [_Z9MatMulGPUPfS_S_iii_param_0];
	ld.param.u64 	%rd15, [_Z9MatMulGPUPfS_S_iii_param_1];
	ld.param.u32 	%r19, [_Z9MatMulGPUPfS_S_iii_param_3];
	ld.param.u32 	%r17, [_Z9MatMulGPUPfS_S_iii_param_4];
	ld.param.u32 	%r18, [_Z9MatMulGPUPfS_S_iii_param_5];
	cvta.to.global.u64 	%rd1, %rd15;
	cvta.to.global.u64 	%rd2, %rd14;
	mov.u32 	%r21, %ntid.x;
	mov.u32 	%r22, %ctaid.x;
	mov.u32 	%r23, %tid.x;
	mad.lo.s32 	%r1, %r21, %r22, %r23;
	mov.u32 	%r24, %ntid.y;
	mov.u32 	%r25, %ctaid.y;
	mov.u32 	%r26, %tid.y;
	mad.lo.s32 	%r27, %r24, %r25, %r26;
	setp.ge.s32 	%p1, %r1, %r17;
	setp.ge.s32 	%p2, %r27, %r19;
	or.pred  	%p3, %p1, %p2;
	@%p3 bra 	$L__BB0_14;
	setp.lt.s32 	%p4, %r18, 1;
	mov.f32 	%f67, 0f00000000;
	@%p4 bra 	$L__BB0_13;
	mul.lo.s32 	%r3, %r18, %r27;
	and.b32  	%r4, %r18, 7;
	setp.lt.u32 	%p5, %r18, 8;
	mov.f32 	%f67, 0f00000000;
	mov.b32 	%r42, 0;
	@%p5 bra 	$L__BB0_5;
	and.b32  	%r29, %r18, 2147483640;
	neg.s32 	%r40, %r29;
	mul.wide.u32 	%rd16, %r18, 4;
	add.s64 	%rd3, %rd1, %rd16;
	mul.wide.u32 	%rd17, %r18, 8;
	add.s64 	%rd4, %rd1, %rd17;
	mul.wide.u32 	%rd18, %r18, 12;
	add.s64 	%rd5, %rd1, %rd18;
	mul.wide.u32 	%rd19, %r18, 16;
	add.s64 	%rd6, %rd1, %rd19;
	mul.wide.u32 	%rd20, %r18, 20;
	add.s64 	%rd7, %rd1, %rd20;
	mul.wide.u32 	%rd21, %r18, 24;
	add.s64 	%rd8, %rd1, %rd21;
	mul.wide.u32 	%rd22, %r18, 28;
	add.s64 	%rd9, %rd1, %rd22;
	mul.wide.u32 	%rd23, %r3, 4;
	add.s64 	%rd24, %rd23, %rd2;
	add.s64 	%rd66, %rd24, 16;
	mov.f32 	%f67, 0f00000000;
	mov.u32 	%r39, %r1;
$L__BB0_4:
	.pragma "nounroll";
	and.b32  	%r42, %r18, 2147483640;
	mul.wide.s32 	%rd25, %r39, 4;
	add.s64 	%rd26, %rd3, %rd25;
	add.s64 	%rd27, %rd4, %rd25;
	add.s64 	%rd28, %rd5, %rd25;
	add.s64 	%rd29, %rd6, %rd25;
	add.s64 	%rd30, %rd7, %rd25;
	add.s64 	%rd31, %rd8, %rd25;
	add.s64 	%rd32, %rd9, %rd25;
	add.s64 	%rd33, %rd1, %rd25;
	ld.global.f32 	%f17, [%rd66+-16];
	ld.global.f32 	%f18, [%rd33];
	fma.rn.f32 	%f19, %f17, %f18, %f67;
	ld.global.f32 	%f20, [%rd66+-12];
	ld.global.f32 	%f21, [%rd26];
	fma.rn.f32 	%f22, %f20, %f21, %f19;
	ld.global.f32 	%f23, [%rd66+-8];
	ld.global.f32 	%f24, [%rd27];
	fma.rn.f32 	%f25, %f23, %f24, %f22;
	ld.global.f32 	%f26, [%rd66+-4];
	ld.global.f32 	%f27, [%rd28];
	fma.rn.f32 	%f28, %f26, %f27, %f25;
	ld.global.f32 	%f29, [%rd66];
	ld.global.f32 	%f30, [%rd29];
	fma.rn.f32 	%f31, %f29, %f30, %f28;
	ld.global.f32 	%f32, [%rd66+4];
	ld.global.f32 	%f33, [%rd30];
	fma.rn.f32 	%f34, %f32, %f33, %f31;
	ld.global.f32 	%f35, [%rd66+8];
	ld.global.f32 	%f36, [%rd31];
	fma.rn.f32 	%f37, %f35, %f36, %f34;
	ld.global.f32 	%f38, [%rd66+12];
	ld.global.f32 	%f39, [%rd32];
	fma.rn.f32 	%f67, %f38, %f39, %f37;
	add.s32 	%r40, %r40, 8;
	shl.b32 	%r30, %r18, 3;
	add.s32 	%r39, %r39, %r30;
	add.s64 	%rd66, %rd66, 32;
	setp.ne.s32 	%p6, %r40, 0;
	@%p6 bra 	$L__BB0_4;
$L__BB0_5:
	setp.eq.s32 	%p7, %r4, 0;
	@%p7 bra 	$L__BB0_13;
	and.b32  	%r12, %r18, 3;
	setp.lt.u32 	%p8, %r4, 4;
	@%p8 bra 	$L__BB0_8;
	add.s32 	%r31, %r42, %r3;
	mul.wide.u32 	%rd34, %r31, 4;
	add.s64 	%rd35, %rd2, %rd34;
	ld.global.f32 	%f41, [%rd35];
	mad.lo.s32 	%r32, %r42, %r18, %r1;
	mul.wide.s32 	%rd36, %r32, 4;
	add.s64 	%rd37, %rd1, %rd36;
	ld.global.f32 	%f42, [%rd37];
	fma.rn.f32 	%f43, %f41, %f42, %f67;
	cvt.u64.u32 	%rd38, %r3;
	cvt.u64.u32 	%rd39, %r42;
	add.s64 	%rd40, %rd39, %rd38;
	shl.b64 	%rd41, %rd40, 2;
	add.s64 	%rd42, %rd2, %rd41;
	ld.global.f32 	%f44, [%rd42+4];
	mul.wide.u32 	%rd43, %r18, 4;
	add.s64 	%rd44, %rd37, %rd43;
	ld.global.f32 	%f45, [%rd44];
	fma.rn.f32 	%f46, %f44, %f45, %f43;
	ld.global.f32 	%f47, [%rd42+8];
	add.s64 	%rd45, %rd44, %rd43;
	ld.global.f32 	%f48, [%rd45];
	fma.rn.f32 	%f49, %f47, %f48, %f46;
	ld.global.f32 	%f50, [%rd42+12];
	add.s64 	%rd46, %rd45, %rd43;
	ld.global.f32 	%f51, [%rd46];
	fma.rn.f32 	%f67, %f50, %f51, %f49;
	add.s32 	%r42, %r42, 4;
$L__BB0_8:
	setp.eq.s32 	%p9, %r12, 0;
	@%p9 bra 	$L__BB0_13;
	setp.eq.s32 	%p10, %r12, 1;
	@%p10 bra 	$L__BB0_11;
	add.s32 	%r33, %r42, %r3;
	mul.wide.u32 	%rd47, %r33, 4;
	add.s64 	%rd48, %rd2, %rd47;
	ld.global.f32 	%f53, [%rd48];
	mad.lo.s32 	%r34, %r42, %r18, %r1;
	mul.wide.s32 	%rd49, %r34, 4;
	add.s64 	%rd50, %rd1, %rd49;
	ld.global.f32 	%f54, [%rd50];
	fma.rn.f32 	%f55, %f53, %f54, %f67;
	cvt.u64.u32 	%rd51, %r3;
	cvt.u64.u32 	%rd52, %r42;
	add.s64 	%rd53, %rd52, %rd51;
	shl.b64 	%rd54, %rd53, 2;
	add.s64 	%rd55, %rd2, %rd54;
	ld.global.f32 	%f56, [%rd55+4];
	mul.wide.u32 	%rd56, %r18, 4;
	add.s64 	%rd57, %rd50, %rd56;
	ld.global.f32 	%f57, [%rd57];
	fma.rn.f32 	%f67, %f56, %f57, %f55;
	add.s32 	%r42, %r42, 2;
$L__BB0_11:
	and.b32  	%r35, %r18, 1;
	setp.eq.b32 	%p11, %r35, 1;
	not.pred 	%p12, %p11;
	@%p12 bra 	$L__BB0_13;
	add.s32 	%r36, %r42, %r3;
	mul.wide.u32 	%rd58, %r36, 4;
	add.s64 	%rd59, %rd2, %rd58;
	ld.global.f32 	%f58, [%rd59];
	mad.lo.s32 	%r37, %r42, %r18, %r1;
	mul.wide.s32 	%rd60, %r37, 4;
	add.s64 	%rd61, %rd1, %rd60;
	ld.global.f32 	%f59, [%rd61];
	fma.rn.f32 	%f67, %f58, %f59, %f67;
$L__BB0_13:
	ld.param.u64 	%rd65, [_Z9MatMulGPUPfS_S_iii_param_2];
	mad.lo.s32 	%r38, %r17, %r27, %r1;
	cvta.to.global.u64 	%rd62, %rd65;
	mul.wide.s32 	%rd63, %r38, 4;
	add.s64 	%rd64, %rd62, %rd63;
	st.global.f32 	[%rd64], %f67;
$L__BB0_14:
	ret;

}


// ===== COMPILED SASS (sm_100) =====

	.target	sm_100

	.elftype	@"ET_EXEC"


//--------------------- .note.nv.tkinfo           --------------------------
	.section	.note.nv.tkinfo,"",@"SHT_NOTE"
	.sectionflags	@"SHF_NOTE_NV_TKINFO"
	.tkinfo
        /*0018*/ 	.word	0x00000002
        /*0030*/ 	.string	""
        /*0030*/ 	.string	"ptxas"
        /*0030*/ 	.string	"Cuda compilation tools, release 13.0, V13.0.88"
        /*0030*/ 	.string	"Build cuda_13.0.r13.0/compiler.36424714_0"
        /*0030*/ 	.string	"-arch sm_100 -m 64 "



//--------------------- .note.nv.cuinfo           --------------------------
	.section	.note.nv.cuinfo,"",@"SHT_NOTE"
	.sectionflags	@"SHF_NOTE_NV_CUINFO"
        /*0018*/ 	.short	0x0002
        /*001a*/ 	.short	0x0064
        /*001c*/ 	.short	0x0082
	.zero		2


//--------------------- .nv.info                  --------------------------
	.section	.nv.info,"",@"SHT_CUDA_INFO"
	.align	4


	//----- nvinfo : EIATTR_REGCOUNT
	.align		4
        /*0000*/ 	.byte	0x04, 0x2f
        /*0002*/ 	.short	(.L_1 - .L_0)
	.align		4
.L_0:
        /*0004*/ 	.word	index@(_Z9MatMulGPUPfS_S_iii)
        /*0008*/ 	.word	0x0000001e


	//----- nvinfo : EIATTR_FRAME_SIZE
	.align		4
.L_1:
        /*000c*/ 	.byte	0x04, 0x11
        /*000e*/ 	.short	(.L_3 - .L_2)
	.align		4
.L_2:
        /*0010*/ 	.word	index@(_Z9MatMulGPUPfS_S_iii)
        /*0014*/ 	.word	0x00000000


	//----- nvinfo : EIATTR_MIN_STACK_SIZE
	.align		4
.L_3:
        /*0018*/ 	.byte	0x04, 0x12
        /*001a*/ 	.short	(.L_5 - .L_4)
	.align		4
.L_4:
        /*001c*/ 	.word	index@(_Z9MatMulGPUPfS_S_iii)
        /*0020*/ 	.word	0x00000000
.L_5:


//--------------------- .nv.compat                --------------------------
	.section	.nv.compat,"",@"SHT_CUDA_COMPAT_INFO"
	.align	4
        /*0000*/ 	.byte	0x02, 0x09, 0x00, 0x00, 0x02, 0x02, 0x01, 0x00, 0x02, 0x05, 0x05, 0x00, 0x03, 0x07, 0x01, 0x01
        /*0010*/ 	.byte	0x02, 0x03, 0x00, 0x00, 0x02, 0x06, 0x01, 0x00, 0x04, 0x0b, 0x08, 0x00, 0x09, 0x00, 0x00, 0x00
        /*0020*/ 	.byte	0x00, 0x00, 0x00, 0x00


//--------------------- .nv.info._Z9MatMulGPUPfS_S_iii --------------------------
	.section	.nv.info._Z9MatMulGPUPfS_S_iii,"",@"SHT_CUDA_INFO"
	.sectionflags	@""
	.align	4


	//----- nvinfo : EIATTR_CUDA_API_VERSION
	.align		4
        /*0000*/ 	.byte	0x04, 0x37
        /*0002*/ 	.short	(.L_7 - .L_6)
.L_6:
        /*0004*/ 	.word	0x00000082


	//----- nvinfo : EIATTR_KPARAM_INFO
	.align		4
.L_7:
        /*0008*/ 	.byte	0x04, 0x17
        /*000a*/ 	.short	(.L_9 - .L_8)
.L_8:
        /*000c*/ 	.word	0x00000000
        /*0010*/ 	.short	0x0005
        /*0012*/ 	.short	0x0020
        /*0014*/ 	.byte	0x00, 0xf0, 0x11, 0x00


	//----- nvinfo : EIATTR_KPARAM_INFO
	.align		4
.L_9:
        /*0018*/ 	.byte	0x04, 0x17
        /*001a*/ 	.short	(.L_11 - .L_10)
.L_10:
        /*001c*/ 	.word	0x00000000
        /*0020*/ 	.short	0x0004
        /*0022*/ 	.short	0x001c
        /*0024*/ 	.byte	0x00, 0xf0, 0x11, 0x00


	//----- nvinfo : EIATTR_KPARAM_INFO
	.align		4
.L_11:
        /*0028*/ 	.byte	0x04, 0x17
        /*002a*/ 	.short	(.L_13 - .L_12)
.L_12:
        /*002c*/ 	.word	0x00000000
        /*0030*/ 	.short	0x0003
        /*0032*/ 	.short	0x0018
        /*0034*/ 	.byte	0x00, 0xf0, 0x11, 0x00


	//----- nvinfo : EIATTR_KPARAM_INFO
	.align		4
.L_13:
        /*0038*/ 	.byte	0x04, 0x17
        /*003a*/ 	.short	(.L_15 - .L_14)
.L_14:
        /*003c*/ 	.word	0x00000000
        /*0040*/ 	.short	0x0002
        /*0042*/ 	.short	0x0010
        /*0044*/ 	.byte	0x00, 0xf5, 0x21, 0x00


	//----- nvinfo : EIATTR_KPARAM_INFO
	.align		4
.L_15:
        /*0048*/ 	.byte	0x04, 0x17
        /*004a*/ 	.short	(.L_17 - .L_16)
.L_16:
        /*004c*/ 	.word	0x00000000
        /*0050*/ 	.short	0x0001
        /*0052*/ 	.short	0x0008
        /*0054*/ 	.byte	0x00, 0xf5, 0x21, 0x00


	//----- nvinfo : EIATTR_KPARAM_INFO
	.align		4
.L_17:
        /*0058*/ 	.byte	0x04, 0x17
        /*005a*/ 	.short	(.L_19 - .L_18)
.L_18:
        /*005c*/ 	.word	0x00000000
        /*0060*/ 	.short	0x0000
        /*0062*/ 	.short	0x0000
        /*0064*/ 	.byte	0x00, 0xf5, 0x21, 0x00


	//----- nvinfo : EIATTR_SPARSE_MMA_MASK
	.align		4
.L_19:
        /*0068*/ 	.byte	0x03, 0x50
        /*006a*/ 	.short	0x0000


	//----- nvinfo : EIATTR_MAXREG_COUNT
	.align		4
        /*006c*/ 	.byte	0x03, 0x1b
        /*006e*/ 	.short	0x00ff


	//----- nvinfo : EIATTR_MERCURY_ISA_VERSION
	.align		4
        /*0070*/ 	.byte	0x03, 0x5f
        /*0072*/ 	.short	0x0101


	//----- nvinfo : EIATTR_VRC_CTA_INIT_COUNT
	.align		4
        /*0074*/ 	.byte	0x02, 0x4a
	.zero		1
	.zero		1


	//----- nvinfo : EIATTR_EXIT_INSTR_OFFSETS
	.align		4
        /*0078*/ 	.byte	0x04, 0x1c
        /*007a*/ 	.short	(.L_21 - .L_20)


	//   ....[0]....
.L_20:
        /*007c*/ 	.word	0x000000c0


	//   ....[1]....
        /*0080*/ 	.word	0x00000b00


	//----- nvinfo : EIATTR_CBANK_PARAM_SIZE
	.align		4
.L_21:
        /*0084*/ 	.byte	0x03, 0x19
        /*0086*/ 	.short	0x0024


	//----- nvinfo : EIATTR_PARAM_CBANK
	.align		4
        /*0088*/ 	.byte	0x04, 0x0a
        /*008a*/ 	.short	(.L_23 - .L_22)
	.align		4
.L_22:
        /*008c*/ 	.word	index@(.nv.constant0._Z9MatMulGPUPfS_S_iii)
        /*0090*/ 	.short	0x0380
        /*0092*/ 	.short	0x0024


	//----- nvinfo : EIATTR_SW_WAR
	.align		4
.L_23:
        /*0094*/ 	.byte	0x04, 0x36
        /*0096*/ 	.short	(.L_25 - .L_24)
.L_24:
        /*0098*/ 	.word	0x00000008
.L_25:


//--------------------- .nv.callgraph             --------------------------
	.section	.nv.callgraph,"",@"SHT_CUDA_CALLGRAPH"
	.align	4
	.sectionentsize	8
	.align		4
        /*0000*/ 	.word	0x00000000
	.align		4
        /*0004*/ 	.word	0xffffffff
	.align		4
        /*0008*/ 	.word	0x00000000
	.align		4
        /*000c*/ 	.word	0xfffffffe
	.align		4
        /*0010*/ 	.word	0x00000000
	.align		4
        /*0014*/ 	.word	0xfffffffd
	.align		4
        /*0018*/ 	.word	0x00000000
	.align		4
        /*001c*/ 	.word	0xfffffffc


//--------------------- .text._Z9MatMulGPUPfS_S_iii --------------------------
	.section	.text._Z9MatMulGPUPfS_S_iii,"ax",@progbits
	.align	128
        .global         _Z9MatMulGPUPfS_S_iii
        .type           _Z9MatMulGPUPfS_S_iii,@function
        .size           _Z9MatMulGPUPfS_S_iii,(.L_x_5 - _Z9MatMulGPUPfS_S_iii)
        .other          _Z9MatMulGPUPfS_S_iii,@"STO_CUDA_ENTRY STV_DEFAULT"
_Z9MatMulGPUPfS_S_iii:
.text._Z9MatMulGPUPfS_S_iii:
[----:B------:R-:W-:Y:S01]  /*0000*/  LDC R1, c[0x0][0x37c] ;  /* 0x0000df00ff017b82 */ /* 0x000fe20000000800 */
[----:B------:R-:W0:Y:S01]  /*0010*/  S2R R0, SR_CTAID.Y ;  /* 0x0000000000007919 */ /* 0x000e220000002600 */
[----:B------:R-:W1:Y:S01]  /*0020*/  LDCU UR4, c[0x0][0x360] ;  /* 0x00006c00ff0477ac */ /* 0x000e620008000800 */
[----:B------:R-:W0:Y:S01]  /*0030*/  S2R R3, SR_TID.Y ;  /* 0x0000000000037919 */ /* 0x000e220000002200 */
[----:B------:R-:W0:Y:S01]  /*0040*/  LDCU UR5, c[0x0][0x364] ;  /* 0x00006c80ff0577ac */ /* 0x000e220008000800 */
[----:B------:R-:W1:Y:S01]  /*0050*/  S2R R13, SR_CTAID.X ;  /* 0x00000000000d7919 */ /* 0x000e620000002500 */
[----:B------:R-:W2:Y:S01]  /*0060*/  LDCU.64 UR18, c[0x0][0x398] ;  /* 0x00007300ff1277ac */ /* 0x000ea20008000a00 */
[----:B------:R-:W1:Y:S01]  /*0070*/  S2R R2, SR_TID.X ;  /* 0x0000000000027919 */ /* 0x000e620000002100 */
[----:B0-----:R-:W-:-:S05]  /*0080*/  IMAD R0, R0, UR5, R3 ;  /* 0x0000000500007c24 */ /* 0x001fca000f8e0203 */
[----:B--2---:R-:W-:Y:S01]  /*0090*/  ISETP.GE.AND P0, PT, R0, UR18, PT ;  /* 0x0000001200007c0c */ /* 0x004fe2000bf06270 */
[----:B-1----:R-:W-:-:S05]  /*00a0*/  IMAD R13, R13, UR4, R2 ;  /* 0x000000040d0d7c24 */ /* 0x002fca000f8e0202 */
[----:B------:R-:W-:-:S13]  /*00b0*/  ISETP.GE.OR P0, PT, R13, UR19, P0 ;  /* 0x000000130d007c0c */ /* 0x000fda0008706670 */
[----:B------:R-:W-:Y:S05]  /*00c0*/  @P0 EXIT ;  /* 0x000000000000094d */ /* 0x000fea0003800000 */
[----:B------:R-:W0:Y:S01]  /*00d0*/  LDCU UR18, c[0x0][0x3a0] ;  /* 0x00007400ff1277ac */ /* 0x000e220008000800 */
[----:B------:R-:W-:Y:S01]  /*00e0*/  HFMA2 R12, -RZ, RZ, 0, 0 ;  /* 0x00000000ff0c7431 */ /* 0x000fe200000001ff */
[----:B------:R-:W1:Y:S01]  /*00f0*/  LDCU.64 UR16, c[0x0][0x358] ;  /* 0x00006b00ff1077ac */ /* 0x000e620008000a00 */
[----:B0-----:R-:W-:-:S09]  /*0100*/  UISETP.GE.AND UP0, UPT, UR18, 0x1, UPT ;  /* 0x000000011200788c */ /* 0x001fd2000bf06270 */
[----:B-1----:R-:W-:Y:S05]  /*0110*/  BRA.U !UP0, `(.L_x_0) ;  /* 0x0000000908687547 */ /* 0x002fea000b800000 */
[----:B------:R-:W-:Y:S02]  /*0120*/  UISETP.GE.U32.AND UP0, UPT, UR18, 0x8, UPT ;  /* 0x000000081200788c */ /* 0x000fe4000bf06070 */
[----:B------:R-:W-:Y:S01]  /*0130*/  IMAD R5, R0, UR18, RZ ;  /* 0x0000001200057c24 */ /* 0x000fe2000f8e02ff */
[----:B------:R-:W-:Y:S01]  /*0140*/  MOV R12, RZ ;  /* 0x000000ff000c7202 */ /* 0x000fe20000000f00 */
[----:B------:R-:W-:-:S05]  /*0150*/  UMOV UR4, URZ ;  /* 0x000000ff00047c82 */ /* 0x000fca0008000000 */
[----:B------:R-:W-:Y:S05]  /*0160*/  BRA.U !UP0, `(.L_x_1) ;  /* 0x00000005080c7547 */ /* 0x000fea000b800000 */
[----:B------:R-:W0:Y:S01]  /*0170*/  LDCU.128 UR20, c[0x0][0x380] ;  /* 0x00007000ff1477ac */ /* 0x000e220008000c00 */
[----:B------:R-:W-:Y:S02]  /*0180*/  MOV R12, RZ ;  /* 0x000000ff000c7202 */ /* 0x000fe40000000f00 */
[----:B------:R-:W-:Y:S01]  /*0190*/  MOV R14, R13 ;  /* 0x0000000d000e7202 */ /* 0x000fe20000000f00 */
[----:B------:R-:W-:-:S04]  /*01a0*/  ULOP3.LUT UR4, UR18, 0x7ffffff8, URZ, 0xc0, !UPT ;  /* 0x7ffffff812047892 */ /* 0x000fc8000f8ec0ff */
[----:B------:R-:W-:Y:S01]  /*01b0*/  UIADD3 UR4, UPT, UPT, -UR4, URZ, URZ ;  /* 0x000000ff04047290 */ /* 0x000fe2000fffe1ff */
[----:B0-----:R-:W-:Y:S01]  /*01c0*/  MOV R2, UR20 ;  /* 0x0000001400027c02 */ /* 0x001fe20008000f00 */
[----:B------:R-:W-:Y:S01]  /*01d0*/  UIMAD.WIDE.U32 UR6, UR18, 0xc, UR22 ;  /* 0x0000000c120678a5 */ /* 0x000fe2000f8e0016 */
[----:B------:R-:W-:Y:S01]  /*01e0*/  MOV R3, UR21 ;  /* 0x0000001500037c02 */ /* 0x000fe20008000f00 */
[----:B------:R-:W-:Y:S02]  /*01f0*/  UIMAD.WIDE.U32 UR8, UR18, 0x10, UR22 ;  /* 0x00000010120878a5 */ /* 0x000fe4000f8e0016 */
[----:B------:R-:W-:Y:S01]  /*0200*/  UIMAD.WIDE.U32 UR10, UR18, 0x14, UR22 ;  /* 0x00000014120a78a5 */ /* 0x000fe2000f8e0016 */
[----:B------:R-:W-:Y:S01]  /*0210*/  IMAD.WIDE.U32 R2, R5, 0x4, R2 ;  /* 0x0000000405027825 */ /* 0x000fe200078e0002 */
[----:B------:R-:W-:Y:S02]  /*0220*/  UIMAD.WIDE.U32 UR12, UR18, 0x18, UR22 ;  /* 0x00000018120c78a5 */ /* 0x000fe4000f8e0016 */
[----:B------:R-:W-:Y:S01]  /*0230*/  UIMAD.WIDE.U32 UR14, UR18, 0x1c, UR22 ;  /* 0x0000001c120e78a5 */ /* 0x000fe2000f8e0016 */
[----:B------:R-:W-:-:S04]  /*0240*/  IADD3 R2, P0, PT, R2, 0x10, RZ ;  /* 0x0000001002027810 */ /* 0x000fc80007f1e0ff */
[----:B------:R-:W-:-:S09]  /*0250*/  IADD3.X R3, PT, PT, RZ, R3, RZ, P0, !PT ;  /* 0x00000003ff037210 */ /* 0x000fd200007fe4ff */
.L_x_2:
[----:B------:R-:W-:Y:S01]  /*0260*/  HFMA2 R23, -RZ, RZ, 0, 2.384185791015625e-07 ;  /* 0x00000004ff177431 */ /* 0x000fe200000001ff */
[----:B------:R-:W-:Y:S01]  /*0270*/  UIMAD.WIDE.U32 UR24, UR18, 0x4, UR22 ;  /* 0x00000004121878a5 */ /* 0x000fe2000f8e0016 */
[----:B------:R-:W2:Y:S01]  /*0280*/  LDG.E R21, desc[UR16][R2.64+-0x10] ;  /* 0xfffff01002157981 */ /* 0x000ea2000c1e1900 */
[----:B------:R-:W-:Y:S01]  /*0290*/  UIMAD.WIDE.U32 UR20, UR18, 0x8, UR22 ;  /* 0x00000008121478a5 */ /* 0x000fe2000f8e0016 */
[----:B------:R-:W-:Y:S01]  /*02a0*/  HFMA2 R5, -RZ, RZ, 0, 2.384185791015625e-07 ;  /* 0x00000004ff057431 */ /* 0x000fe200000001ff */
[----:B------:R-:W-:Y:S01]  /*02b0*/  MOV R11, 0x4 ;  /* 0x00000004000b7802 */ /* 0x000fe20000000f00 */
[----:B------:R-:W3:Y:S01]  /*02c0*/  LDG.E R19, desc[UR16][R2.64+-0xc] ;  /* 0xfffff41002137981 */ /* 0x000ee2000c1e1900 */
[----:B------:R-:W-:Y:S01]  /*02d0*/  MOV R8, UR24 ;  /* 0x0000001800087c02 */ /* 0x000fe20008000f00 */
[----:B------:R-:W-:Y:S01]  /*02e0*/  IMAD.U32 R9, RZ, RZ, UR25 ;  /* 0x00000019ff097e24 */ /* 0x000fe2000f8e00ff */
[----:B------:R-:W-:Y:S01]  /*02f0*/  MOV R24, UR20 ;  /* 0x0000001400187c02 */ /* 0x000fe20008000f00 */
[C---:B------:R-:W-:Y:S01]  /*0300*/  IMAD.WIDE R22, R14.reuse, R23, UR22 ;  /* 0x000000160e167e25 */ /* 0x040fe2000f8e0217 */
[----:B------:R-:W-:Y:S01]  /*0310*/  MOV R25, UR21 ;  /* 0x0000001500197c02 */ /* 0x000fe20008000f00 */
[----:B------:R-:W4:Y:S02]  /*0320*/  LDG.E R17, desc[UR16][R2.64+-0x8] ;  /* 0xfffff81002117981 */ /* 0x000f24000c1e1900 */
[----:B------:R-:W-:-:S02]  /*0330*/  IMAD.WIDE R8, R14, 0x4, R8 ;  /* 0x000000040e087825 */ /* 0x000fc400078e0208 */
[----:B------:R-:W2:Y:S02]  /*0340*/  LDG.E R22, desc[UR16][R22.64] ;  /* 0x0000001016167981 */ /* 0x000ea4000c1e1900 */
[C---:B------:R-:W-:Y:S02]  /*0350*/  IMAD.WIDE R24, R14.reuse, 0x4, R24 ;  /* 0x000000040e187825 */ /* 0x040fe400078e0218 */
[----:B------:R0:W3:Y:S02]  /*0360*/  LDG.E R20, desc[UR16][R8.64] ;  /* 0x0000001008147981 */ /* 0x0000e4000c1e1900 */
[C---:B------:R-:W-:Y:S01]  /*0370*/  IMAD.WIDE R10, R14.reuse, R11, UR6 ;  /* 0x000000060e0a7e25 */ /* 0x040fe2000f8e020b */
[----:B------:R-:W-:Y:S01]  /*0380*/  MOV R7, 0x4 ;  /* 0x0000000400077802 */ /* 0x000fe20000000f00 */
[----:B------:R-:W4:Y:S02]  /*0390*/  LDG.E R18, desc[UR16][R24.64] ;  /* 0x0000001018127981 */ /* 0x000f24000c1e1900 */
[----:B------:R-:W-:-:S02]  /*03a0*/  IMAD.WIDE R4, R14, R5, UR8 ;  /* 0x000000080e047e25 */ /* 0x000fc4000f8e0205 */
[----:B------:R1:W5:Y:S02]  /*03b0*/  LDG.E R16, desc[UR16][R10.64] ;  /* 0x000000100a107981 */ /* 0x000364000c1e1900 */
[----:B0-----:R-:W-:Y:S02]  /*03c0*/  HFMA2 R9, -RZ, RZ, 0, 2.384185791015625e-07 ;  /* 0x00000004ff097431 */ /* 0x001fe400000001ff */
[----:B------:R-:W5:Y:S01]  /*03d0*/  LDG.E R15, desc[UR16][R2.64+-0x4] ;  /* 0xfffffc10020f7981 */ /* 0x000f62000c1e1900 */
[----:B------:R-:W-:-:S03]  /*03e0*/  IMAD.WIDE R6, R14, R7, UR10 ;  /* 0x0000000a0e067e25 */ /* 0x000fc6000f8e0207 */
[----:B------:R0:W5:Y:S01]  /*03f0*/  LDG.E R4, desc[UR16][R4.64] ;  /* 0x0000001004047981 */ /* 0x000162000c1e1900 */
[----:B------:R-:W-:-:S03]  /*0400*/  IMAD.MOV.U32 R27, RZ, RZ, 0x4 ;  /* 0x00000004ff1b7424 */ /* 0x000fc600078e00ff */
[----:B------:R-:W5:Y:S01]  /*0410*/  LDG.E R23, desc[UR16][R2.64] ;  /* 0x0000001002177981 */ /* 0x000f62000c1e1900 */
[----:B------:R-:W-:-:S03]  /*0420*/  IMAD.WIDE R8, R14, R9, UR12 ;  /* 0x0000000c0e087e25 */ /* 0x000fc6000f8e0209 */
[----:B------:R-:W5:Y:S01]  /*0430*/  LDG.E R7, desc[UR16][R6.64] ;  /* 0x0000001006077981 */ /* 0x000f62000c1e1900 */
[----:B-1----:R-:W-:-:S03]  /*0440*/  IMAD.WIDE R10, R14, R27, UR14 ;  /* 0x0000000e0e0a7e25 */ /* 0x002fc6000f8e021b */
[----:B------:R-:W5:Y:S04]  /*0450*/  LDG.E R24, desc[UR16][R2.64+0x4] ;  /* 0x0000041002187981 */ /* 0x000f68000c1e1900 */
[----:B------:R-:W5:Y:S04]  /*0460*/  LDG.E R8, desc[UR16][R8.64] ;  /* 0x0000001008087981 */ /* 0x000f68000c1e1900 */
[----:B------:R-:W5:Y:S04]  /*0470*/  LDG.E R25, desc[UR16][R2.64+0x8] ;  /* 0x0000081002197981 */ /* 0x000f68000c1e1900 */
[----:B------:R-:W5:Y:S04]  /*0480*/  LDG.E R10, desc[UR16][R10.64] ;  /* 0x000000100a0a7981 */ /* 0x000f68000c1e1900 */
[----:B------:R1:W5:Y:S01]  /*0490*/  LDG.E R27, desc[UR16][R2.64+0xc] ;  /* 0x00000c10021b7981 */ /* 0x000362000c1e1900 */
[----:B------:R-:W-:-:S04]  /*04a0*/  UIADD3 UR4, UPT, UPT, UR4, 0x8, URZ ;  /* 0x0000000804047890 */ /* 0x000fc8000fffe0ff */
[----:B------:R-:W-:Y:S01]  /*04b0*/  UISETP.NE.AND UP0, UPT, UR4, URZ, UPT ;  /* 0x000000ff0400728c */ /* 0x000fe2000bf05270 */
[----:B0-----:R-:W-:Y:S02]  /*04c0*/  MOV R5, UR18 ;  /* 0x0000001200057c02 */ /* 0x001fe40008000f00 */
[----:B-1----:R-:W-:Y:S02]  /*04d0*/  IADD3 R2, P0, PT, R2, 0x20, RZ ;  /* 0x0000002002027810 */ /* 0x002fe40007f1e0ff */
[----:B------:R-:W-:Y:S02]  /*04e0*/  LEA R14, R5, R14, 0x3 ;  /* 0x0000000e050e7211 */ /* 0x000fe400078e18ff */
[----:B------:R-:W-:Y:S01]  /*04f0*/  IADD3.X R3, PT, PT, RZ, R3, RZ, P0, !PT ;  /* 0x00000003ff037210 */ /* 0x000fe200007fe4ff */
[----:B--2---:R-:W-:-:S04]  /*0500*/  FFMA R22, R21, R22, R12 ;  /* 0x0000001615167223 */ /* 0x004fc8000000000c */
[----:B---3--:R-:W-:-:S04]  /*0510*/  FFMA R20, R19, R20, R22 ;  /* 0x0000001413147223 */ /* 0x008fc80000000016 */
[----:B----4-:R-:W-:-:S04]  /*0520*/  FFMA R18, R17, R18, R20 ;  /* 0x0000001211127223 */ /* 0x010fc80000000014 */
[----:B-----5:R-:W-:-:S04]  /*0530*/  FFMA R16, R15, R16, R18 ;  /* 0x000000100f107223 */ /* 0x020fc80000000012 */
[----:B------:R-:W-:-:S04]  /*0540*/  FFMA R23, R23, R4, R16 ;  /* 0x0000000417177223 */ /* 0x000fc80000000010 */
[----:B------:R-:W-:-:S04]  /*0550*/  FFMA R24, R24, R7, R23 ;  /* 0x0000000718187223 */ /* 0x000fc80000000017 */
[----:B------:R-:W-:-:S04]  /*0560*/  FFMA R8, R25, R8, R24 ;  /* 0x0000000819087223 */ /* 0x000fc80000000018 */
[----:B------:R-:W-:Y:S01]  /*0570*/  FFMA R12, R27, R10, R8 ;  /* 0x0000000a1b0c7223 */ /* 0x000fe20000000008 */
[----:B------:R-:W-:Y:S06]  /*0580*/  BRA.U UP0, `(.L_x_2) ;  /* 0xfffffffd00347547 */ /* 0x000fec000b83ffff */
[----:B------:R-:W-:-:S12]  /*0590*/  ULOP3.LUT UR4, UR18, 0x7ffffff8, URZ, 0xc0, !UPT ;  /* 0x7ffffff812047892 */ /* 0x000fd8000f8ec0ff */
.L_x_1:
[----:B------:R-:W-:-:S04]  /*05a0*/  ULOP3.LUT UR6, UR18, 0x7, URZ, 0xc0, !UPT ;  /* 0x0000000712067892 */ /* 0x000fc8000f8ec0ff */
[----:B------:R-:W-:-:S09]  /*05b0*/  UISETP.NE.AND UP0, UPT, UR6, URZ, UPT ;  /* 0x000000ff0600728c */ /* 0x000fd2000bf05270 */
[----:B------:R-:W-:Y:S05]  /*05c0*/  BRA.U !UP0, `(.L_x_0) ;  /* 0x00000005083c7547 */ /* 0x000fea000b800000 */
[----:B------:R-:W-:Y:S01]  /*05d0*/  UISETP.GE.U32.AND UP0, UPT, UR6, 0x4, UPT ;  /* 0x000000040600788c */ /* 0x000fe2000bf06070 */
[----:B------:R-:W-:Y:S01]  /*05e0*/  IMAD R2, R0, UR18, RZ ;  /* 0x0000001200027c24 */ /* 0x000fe2000f8e02ff */
[----:B------:R-:W-:-:S04]  /*05f0*/  ULOP3.LUT UR5, UR18, 0x3, URZ, 0xc0, !UPT ;  /* 0x0000000312057892 */ /* 0x000fc8000f8ec0ff */
[----:B------:R-:W-:-:S03]  /*0600*/  UISETP.NE.AND UP1, UPT, UR5, URZ, UPT ;  /* 0x000000ff0500728c */ /* 0x000fc6000bf25270 */
[----:B------:R-:W-:Y:S08]  /*0610*/  BRA.U !UP0, `(.L_x_3) ;  /* 0x00000001087c7547 */ /* 0x000ff0000b800000 */
[----:B------:R-:W0:Y:S01]  /*0620*/  LDC.64 R6, c[0x0][0x388] ;  /* 0x0000e200ff067b82 */ /* 0x000e220000000a00 */
[----:B------:R-:W1:Y:S01]  /*0630*/  LDCU.64 UR6, c[0x0][0x380] ;  /* 0x00007000ff0677ac */ /* 0x000e620008000a00 */
[----:B------:R-:W-:Y:S01]  /*0640*/  MOV R4, UR4 ;  /* 0x0000000400047c02 */ /* 0x000fe20008000f00 */
[----:B------:R-:W-:Y:S01]  /*0650*/  IMAD.U32 R15, RZ, RZ, UR18 ;  /* 0x00000012ff0f7e24 */ /* 0x000fe2000f8e00ff */
[----:B------:R-:W-:Y:S02]  /*0660*/  IADD3 R3, PT, PT, R2, UR4, RZ ;  /* 0x0000000402037c10 */ /* 0x000fe4000fffe0ff */
[----:B------:R-:W-:Y:S01]  /*0670*/  MOV R11, UR18 ;  /* 0x00000012000b7c02 */ /* 0x000fe20008000f00 */
[----:B------:R-:W-:Y:S01]  /*0680*/  IMAD R5, R4, UR18, R13 ;  /* 0x0000001204057c24 */ /* 0x000fe2000f8e020d */
[----:B------:R-:W2:Y:S01]  /*0690*/  LDC.64 R8, c[0x0][0x380] ;  /* 0x0000e000ff087b82 */ /* 0x000ea20000000a00 */
[----:B------:R-:W-:Y:S02]  /*06a0*/  IADD3 R14, P0, PT, R2, UR4, RZ ;  /* 0x00000004020e7c10 */ /* 0x000fe4000ff1e0ff */
[----:B------:R-:W-:Y:S01]  /*06b0*/  MOV R17, UR18 ;  /* 0x0000001200117c02 */ /* 0x000fe20008000f00 */
[----:B0-----:R-:W-:-:S04]  /*06c0*/  IMAD.WIDE R6, R5, 0x4, R6 ;  /* 0x0000000405067825 */ /* 0x001fc800078e0206 */
[----:B------:R-:W-:Y:S02]  /*06d0*/  IMAD.WIDE.U32 R10, R11, 0x4, R6 ;  /* 0x000000040b0a7825 */ /* 0x000fe400078e0006 */
[----:B------:R-:W3:Y:S02]  /*06e0*/  LDG.E R6, desc[UR16][R6.64] ;  /* 0x0000001006067981 */ /* 0x000ee4000c1e1900 */
[----:B--2---:R-:W-:Y:S01]  /*06f0*/  IMAD.WIDE.U32 R8, R3, 0x4, R8 ;  /* 0x0000000403087825 */ /* 0x004fe200078e0008 */
[----:B------:R-:W-:Y:S02]  /*0700*/  IADD3.X R3, PT, PT, RZ, RZ, RZ, P0, !PT ;  /* 0x000000ffff037210 */ /* 0x000fe400007fe4ff */
[----:B-1----:R-:W-:-:S03]  /*0710*/  LEA R4, P0, R14, UR6, 0x2 ;  /* 0x000000060e047c11 */ /* 0x002fc6000f8010ff */
[----:B------:R-:W3:Y:S01]  /*0720*/  LDG.E R9, desc[UR16][R8.64] ;  /* 0x0000001008097981 */ /* 0x000ee2000c1e1900 */
[----:B------:R-:W-:Y:S01]  /*0730*/  LEA.HI.X R5, R14, UR7, R3, 0x2, P0 ;  /* 0x000000070e057c11 */ /* 0x000fe200080f1403 */
[----:B------:R-:W-:Y:S02]  /*0740*/  IMAD.WIDE.U32 R14, R15, 0x4, R10 ;  /* 0x000000040f0e7825 */ /* 0x000fe400078e000a */
[----:B------:R-:W2:Y:S04]  /*0750*/  LDG.E R3, desc[UR16][R10.64] ;  /* 0x000000100a037981 */ /* 0x000ea8000c1e1900 */
[----:B------:R-:W2:Y:S01]  /*0760*/  LDG.E R18, desc[UR16][R4.64+0x4] ;  /* 0x0000041004127981 */ /* 0x000ea2000c1e1900 */
[----:B------:R-:W-:-:S03]  /*0770*/  IMAD.WIDE.U32 R16, R17, 0x4, R14 ;  /* 0x0000000411107825 */ /* 0x000fc600078e000e */
[----:B------:R-:W4:Y:S04]  /*0780*/  LDG.E R19, desc[UR16][R14.64] ;  /* 0x000000100e137981 */ /* 0x000f28000c1e1900 */
[----:B------:R-:W4:Y:S04]  /*0790*/  LDG.E R20, desc[UR16][R4.64+0x8] ;  /* 0x0000081004147981 */ /* 0x000f28000c1e1900 */
[----:B------:R-:W5:Y:S04]  /*07a0*/  LDG.E R22, desc[UR16][R4.64+0xc] ;  /* 0x00000c1004167981 */ /* 0x000f68000c1e1900 */
[----:B------:R-:W5:Y:S01]  /*07b0*/  LDG.E R16, desc[UR16][R16.64] ;  /* 0x0000001010107981 */ /* 0x000f62000c1e1900 */
[----:B------:R-:W-:Y:S01]  /*07c0*/  UIADD3 UR4, UPT, UPT, UR4, 0x4, URZ ;  /* 0x0000000404047890 */ /* 0x000fe2000fffe0ff */
[----:B---3--:R-:W-:-:S04]  /*07d0*/  FFMA R9, R9, R6, R12 ;  /* 0x0000000609097223 */ /* 0x008fc8000000000c */
[----:B--2---:R-:W-:-:S04]  /*07e0*/  FFMA R3, R18, R3, R9 ;  /* 0x0000000312037223 */ /* 0x004fc80000000009 */
[----:B----4-:R-:W-:-:S04]  /*07f0*/  FFMA R3, R20, R19, R3 ;  /* 0x0000001314037223 */ /* 0x010fc80000000003 */
[----:B-----5:R-:W-:-:S07]  /*0800*/  FFMA R12, R22, R16, R3 ;  /* 0x00000010160c7223 */ /* 0x020fce0000000003 */
.L_x_3:
[----:B------:R-:W-:Y:S05]  /*0810*/  BRA.U !UP1, `(.L_x_0) ;  /* 0x0000000109a87547 */ /* 0x000fea000b800000 */
[----:B------:R-:W-:Y:S01]  /*0820*/  UISETP.NE.AND UP0, UPT, UR5, 0x1, UPT ;  /* 0x000000010500788c */ /* 0x000fe2000bf05270 */
[----:B------:R-:W-:Y:S01]  /*0830*/  MOV R4, UR4 ;  /* 0x0000000400047c02 */ /* 0x000fe20008000f00 */
[----:B------:R-:W-:Y:S02]  /*0840*/  ULOP3.LUT UR5, UR18, 0x1, URZ, 0xc0, !UPT ;  /* 0x0000000112057892 */ /* 0x000fe4000f8ec0ff */
[----:B------:R-:W-:Y:S02]  /*0850*/  MOV R15, UR18 ;  /* 0x00000012000f7c02 */ /* 0x000fe40008000f00 */
[----:B------:R-:W-:Y:S01]  /*0860*/  UISETP.NE.U32.AND UP1, UPT, UR5, 0x1, UPT ;  /* 0x000000010500788c */ /* 0x000fe2000bf25070 */
[----:B------:R-:W-:-:S04]  /*0870*/  PLOP3.LUT P1, PT, PT, PT, UP0, 0x80, 0x8 ;  /* 0x000000000008781c */ /* 0x000fc80003f2f008 */
[----:B------:R-:W0:Y:S01]  /*0880*/  @UP0 LDCU.128 UR8, c[0x0][0x380] ;  /* 0x00007000ff0807ac */ /* 0x000e220008000c00 */
[----:B------:R-:W-:Y:S01]  /*0890*/  PLOP3.LUT P0, PT, PT, PT, UP1, 0x80, 0x8 ;  /* 0x000000000008781c */ /* 0x000fe20003f0f018 */
[----:B------:R-:W1:Y:S04]  /*08a0*/  @UP0 LDCU.64 UR6, c[0x0][0x380] ;  /* 0x00007000ff0607ac */ /* 0x000e680008000a00 */
[----:B------:R-:W2:Y:S03]  /*08b0*/  @!UP1 LDCU.128 UR12, c[0x0][0x380] ;  /* 0x00007000ff0c97ac */ /* 0x000ea60008000c00 */
[C---:B------:R-:W-:Y:S02]  /*08c0*/  @P1 IADD3 R3, PT, PT, R2.reuse, UR4, RZ ;  /* 0x0000000402031c10 */ /* 0x040fe4000fffe0ff */
[----:B------:R-:W-:Y:S01]  /*08d0*/  @P1 IADD3 R5, P2, PT, R2, UR4, RZ ;  /* 0x0000000402051c10 */ /* 0x000fe2000ff5e0ff */
[----:B------:R-:W-:-:S04]  /*08e0*/  @UP0 UIADD3 UR4, UPT, UPT, UR4, 0x2, URZ ;  /* 0x0000000204040890 */ /* 0x000fc8000fffe0ff */
[----:B------:R-:W-:Y:S01]  /*08f0*/  @P1 IMAD.X R8, RZ, RZ, RZ, P2 ;  /* 0x000000ffff081224 */ /* 0x000fe200010e06ff */
[----:B0-----:R-:W-:Y:S02]  /*0900*/  MOV R10, UR8 ;  /* 0x00000008000a7c02 */ /* 0x001fe40008000f00 */
[----:B------:R-:W-:Y:S02]  /*0910*/  MOV R11, UR9 ;  /* 0x00000009000b7c02 */ /* 0x000fe40008000f00 */
[----:B------:R-:W-:Y:S02]  /*0920*/  MOV R6, UR10 ;  /* 0x0000000a00067c02 */ /* 0x000fe40008000f00 */
[----:B------:R-:W-:Y:S01]  /*0930*/  MOV R7, UR11 ;  /* 0x0000000b00077c02 */ /* 0x000fe20008000f00 */
[----:B------:R-:W-:-:S04]  /*0940*/  @P1 IMAD.WIDE.U32 R10, R3, 0x4, R10 ;  /* 0x00000004030a1825 */ /* 0x000fc800078e000a */
[----:B------:R-:W-:Y:S01]  /*0950*/  @P1 IMAD R3, R4, UR18, R13 ;  /* 0x0000001204031c24 */ /* 0x000fe2000f8e020d */
[----:B-1----:R-:W-:Y:S01]  /*0960*/  @P1 LEA R4, P2, R5, UR6, 0x2 ;  /* 0x0000000605041c11 */ /* 0x002fe2000f8410ff */
[----:B------:R-:W3:Y:S01]  /*0970*/  @P1 LDG.E R11, desc[UR16][R10.64] ;  /* 0x000000100a0b1981 */ /* 0x000ee2000c1e1900 */
[----:B------:R-:W-:Y:S01]  /*0980*/  MOV R16, UR4 ;  /* 0x0000000400107c02 */ /* 0x000fe20008000f00 */
[----:B------:R-:W-:Y:S01]  /*0990*/  @P1 IMAD.WIDE R6, R3, 0x4, R6 ;  /* 0x0000000403061825 */ /* 0x000fe200078e0206 */
[----:B------:R-:W-:Y:S02]  /*09a0*/  @P1 LEA.HI.X R5, R5, UR7, R8, 0x2, P2 ;  /* 0x0000000705051c11 */ /* 0x000fe400090f1408 */
[----:B------:R-:W-:Y:S01]  /*09b0*/  @!P0 IADD3 R17, PT, PT, R2, UR4, RZ ;  /* 0x0000000402118c10 */ /* 0x000fe2000fffe0ff */
[----:B------:R-:W-:Y:S01]  /*09c0*/  @!P0 IMAD R19, R16, UR18, R13 ;  /* 0x0000001210138c24 */ /* 0x000fe2000f8e020d */
[----:B--2---:R-:W-:Y:S01]  /*09d0*/  MOV R8, UR12 ;  /* 0x0000000c00087c02 */ /* 0x004fe20008000f00 */
[----:B------:R-:W-:Y:S01]  /*09e0*/  @P1 IMAD.WIDE.U32 R14, R15, 0x4, R6 ;  /* 0x000000040f0e1825 */ /* 0x000fe200078e0006 */
[----:B------:R-:W-:Y:S01]  /*09f0*/  MOV R9, UR13 ;  /* 0x0000000d00097c02 */ /* 0x000fe20008000f00 */
[----:B------:R-:W3:Y:S01]  /*0a00*/  @P1 LDG.E R6, desc[UR16][R6.64] ;  /* 0x0000001006061981 */ /* 0x000ee2000c1e1900 */
[----:B------:R-:W-:-:S02]  /*0a10*/  MOV R2, UR14 ;  /* 0x0000000e00027c02 */ /* 0x000fc40008000f00 */
[----:B------:R-:W-:Y:S01]  /*0a20*/  MOV R3, UR15 ;  /* 0x0000000f00037c02 */ /* 0x000fe20008000f00 */
[----:B------:R-:W-:Y:S01]  /*0a30*/  @!P0 IMAD.WIDE.U32 R8, R17, 0x4, R8 ;  /* 0x0000000411088825 */ /* 0x000fe200078e0008 */
[----:B------:R-:W2:Y:S03]  /*0a40*/  @P1 LDG.E R14, desc[UR16][R14.64] ;  /* 0x000000100e0e1981 */ /* 0x000ea6000c1e1900 */
[----:B------:R-:W-:Y:S01]  /*0a50*/  @!P0 IMAD.WIDE R2, R19, 0x4, R2 ;  /* 0x0000000413028825 */ /* 0x000fe200078e0202 */
[----:B------:R-:W2:Y:S04]  /*0a60*/  @P1 LDG.E R4, desc[UR16][R4.64+0x4] ;  /* 0x0000041004041981 */ /* 0x000ea8000c1e1900 */
[----:B------:R-:W4:Y:S04]  /*0a70*/  @!P0 LDG.E R9, desc[UR16][R8.64] ;  /* 0x0000001008098981 */ /* 0x000f28000c1e1900 */
[----:B------:R-:W4:Y:S01]  /*0a80*/  @!P0 LDG.E R2, desc[UR16][R2.64] ;  /* 0x0000001002028981 */ /* 0x000f22000c1e1900 */
[----:B---3--:R-:W-:-:S04]  /*0a90*/  @P1 FFMA R11, R11, R6, R12 ;  /* 0x000000060b0b1223 */ /* 0x008fc8000000000c */
[----:B--2---:R-:W-:-:S04]  /*0aa0*/  @P1 FFMA R12, R4, R14, R11 ;  /* 0x0000000e040c1223 */ /* 0x004fc8000000000b */
[----:B----4-:R-:W-:-:S07]  /*0ab0*/  @!P0 FFMA R12, R9, R2, R12 ;  /* 0x00000002090c8223 */ /* 0x010fce000000000c */
.L_x_0:
[----:B------:R-:W0:Y:S01]  /*0ac0*/  LDC.64 R2, c[0x0][0x390] ;  /* 0x0000e400ff027b82 */ /* 0x000e220000000a00 */
[----:B------:R-:W-:-:S04]  /*0ad0*/  IMAD R13, R0, UR19, R13 ;  /* 0x00000013000d7c24 */ /* 0x000fc8000f8e020d */
[----:B0-----:R-:W-:-:S05]  /*0ae0*/  IMAD.WIDE R2, R13, 0x4, R2 ;  /* 0x000000040d027825 */ /* 0x001fca00078e0202 */
[----:B------:R-:W-:Y:S01]  /*0af0*/  STG.E desc[UR16][R2.64], R12 ;  /* 0x0000000c02007986 */ /* 0x000fe2000c101910 */
[----:B------:R-:W-:Y:S05]  /*0b00*/  EXIT ;  /* 0x000000000000794d */ /* 0x000fea0003800000 */
.L_x_4:
[----:B------:R-:W-:-:S00]  /*0b10*/  BRA `(.L_x_4) ;  /* 0xfffffffc00fc7947 */ /* 0x000fc0000383ffff */
[----:B------:R-:W-:-:S00]  /*0b20*/  NOP ;  /* 0x0000000000007918 */ /* 0x000fc00000000000 */
        /* <DEDUP_REMOVED lines=13> */
.L_x_5:


//--------------------- .nv.shared.reserved.0     --------------------------
	.section	.nv.shared.reserved.0,"aw",@nobits
	.weak		__nv_reservedSMEM_offset_0_alias
	.size		__nv_reservedSMEM_offset_0_alias, 0, 64
	.other		__nv_reservedSMEM_offset_0_alias,@"STO_CUDA_RESERVED_SHARED STV_DEFAULT"
__nv_reservedSMEM_offset_0_alias:
	.zero		0
	.zero		64


//--------------------- .nv.constant0._Z9MatMulGPUPfS_S_iii --------------------------
	.section	.nv.constant0._Z9MatMulGPUPfS_S_iii,"a",@progbits
	.sectionflags	@""
	.align	4
.nv.constant0._Z9MatMulGPUPfS_S_iii:
	.zero		932


//--------------------- SYMBOLS --------------------------

	.type		.nv.reservedSmem.offset0,@object
	.size		.nv.reservedSmem.offset0,0x4
